//
// Generated by NVIDIA NVVM Compiler
//
// Compiler Build ID: CL-36424714
// Cuda compilation tools, release 13.0, V13.0.88
// Based on NVVM 20.0.0
//

.version 9.0
.target sm_100
.address_size 64

	// .globl	_Z3sumPf

.visible .entry _Z3sumPf(
	.param .u64 .ptr .align 1 _Z3sumPf_param_0
)
{
	.reg .pred 	%p<3>;
	.reg .b32 	%r<13>;
	.reg .b32 	%f<4>;
	.reg .b64 	%rd<7>;

	ld.param.u64 	%rd2, [_Z3sumPf_param_0];
	cvta.to.global.u64 	%rd1, %rd2;
	mov.u32 	%r1, %tid.x;
	mov.u32 	%r12, %ntid.x;
	shl.b32 	%r3, %r1, 1;
	mov.b32 	%r11, 1;
$L__BB0_1:
	setp.ge.u32 	%p1, %r1, %r12;
	@%p1 bra 	$L__BB0_3;
	mul.lo.s32 	%r9, %r3, %r11;
	add.s32 	%r10, %r9, %r11;
	mul.wide.s32 	%rd3, %r10, 4;
	add.s64 	%rd4, %rd1, %rd3;
	ld.global.f32 	%f1, [%rd4];
	mul.wide.s32 	%rd5, %r9, 4;
	add.s64 	%rd6, %rd1, %rd5;
	ld.global.f32 	%f2, [%rd6];
	add.f32 	%f3, %f1, %f2;
	st.global.f32 	[%rd6], %f3;
$L__BB0_3:
	shl.b32 	%r11, %r11, 1;
	shr.u32 	%r7, %r12, 1;
	setp.gt.u32 	%p2, %r12, 1;
	mov.u32 	%r12, %r7;
	@%p2 bra 	$L__BB0_1;
	ret;

}
	// .globl	_Z3maxPf
.visible .entry _Z3maxPf(
	.param .u64 .ptr .align 1 _Z3maxPf_param_0
)
{
	.reg .pred 	%p<4>;
	.reg .b32 	%r<12>;
	.reg .b32 	%f<3>;
	.reg .b64 	%rd<7>;

	ld.param.u64 	%rd3, [_Z3maxPf_param_0];
	cvta.to.global.u64 	%rd1, %rd3;
	mov.u32 	%r1, %tid.x;
	mov.u32 	%r11, %ntid.x;
	shl.b32 	%r3, %r1, 1;
	mov.b32 	%r10, 1;
$L__BB1_1:
	mov.u32 	%r5, %r11;
	setp.ge.u32 	%p1, %r1, %r5;
	@%p1 bra 	$L__BB1_4;
	mul.lo.s32 	%r9, %r3, %r10;
	mul.wide.s32 	%rd4, %r9, 4;
	add.s64 	%rd2, %rd1, %rd4;
	ld.global.f32 	%f2, [%rd2];
	mul.wide.s32 	%rd5, %r10, 4;
	add.s64 	%rd6, %rd2, %rd5;
	ld.global.f32 	%f1, [%rd6];
	setp.geu.f32 	%p2, %f2, %f1;
	@%p2 bra 	$L__BB1_4;
	st.global.f32 	[%rd2], %f1;
$L__BB1_4:
	shl.b32 	%r10, %r10, 1;
	shr.u32 	%r11, %r5, 1;
	setp.gt.u32 	%p3, %r5, 1;
	@%p3 bra 	$L__BB1_1;
	ret;

}
	// .globl	_Z3minPf
.visible .entry _Z3minPf(
	.param .u64 .ptr .align 1 _Z3minPf_param_0
)
{
	.reg .pred 	%p<4>;
	.reg .b32 	%r<12>;
	.reg .b32 	%f<3>;
	.reg .b64 	%rd<7>;

	ld.param.u64 	%rd3, [_Z3minPf_param_0];
	cvta.to.global.u64 	%rd1, %rd3;
	mov.u32 	%r1, %tid.x;
	mov.u32 	%r11, %ntid.x;
	shl.b32 	%r3, %r1, 1;
	mov.b32 	%r10, 1;
$L__BB2_1:
	mov.u32 	%r5, %r11;
	setp.ge.u32 	%p1, %r1, %r5;
	@%p1 bra 	$L__BB2_4;
	mul.lo.s32 	%r9, %r3, %r10;
	mul.wide.s32 	%rd4, %r9, 4;
	add.s64 	%rd2, %rd1, %rd4;
	ld.global.f32 	%f2, [%rd2];
	mul.wide.s32 	%rd5, %r10, 4;
	add.s64 	%rd6, %rd2, %rd5;
	ld.global.f32 	%f1, [%rd6];
	setp.leu.f32 	%p2, %f2, %f1;
	@%p2 bra 	$L__BB2_4;
	st.global.f32 	[%rd2], %f1;
$L__BB2_4:
	shl.b32 	%r10, %r10, 1;
	shr.u32 	%r11, %r5, 1;
	setp.gt.u32 	%p3, %r5, 1;
	@%p3 bra 	$L__BB2_1;
	ret;

}
	// .globl	_Z4std_Pff
.visible .entry _Z4std_Pff(
	.param .u64 .ptr .align 1 _Z4std_Pff_param_0,
	.param .f32 _Z4std_Pff_param_1
)
{
	.reg .pred 	%p<4>;
	.reg .b32 	%r<13>;
	.reg .b32 	%f<11>;
	.reg .b64 	%rd<11>;

	ld.param.u64 	%rd2, [_Z4std_Pff_param_0];
	ld.param.f32 	%f1, [_Z4std_Pff_param_1];
	cvta.to.global.u64 	%rd1, %rd2;
	mov.u32 	%r1, %tid.x;
	mov.u32 	%r12, %ntid.x;
	shl.b32 	%r3, %r1, 1;
	mov.b32 	%r11, 1;
$L__BB3_1:
	mov.u32 	%r5, %r12;
	setp.ge.u32 	%p1, %r1, %r5;
	@%p1 bra 	$L__BB3_5;
	mul.lo.s32 	%r6, %r3, %r11;
	add.s32 	%r7, %r6, %r11;
	setp.ne.s32 	%p2, %r11, 1;
	@%p2 bra 	$L__BB3_4;
	mul.wide.u32 	%rd7, %r6, 4;
	add.s64 	%rd8, %rd1, %rd7;
	ld.global.f32 	%f5, [%rd8];
	sub.f32 	%f6, %f5, %f1;
	mul.wide.u32 	%rd9, %r7, 4;
	add.s64 	%rd10, %rd1, %rd9;
	ld.global.f32 	%f7, [%rd10];
	sub.f32 	%f8, %f7, %f1;
	mul.f32 	%f9, %f8, %f8;
	st.global.f32 	[%rd10], %f9;
	fma.rn.f32 	%f10, %f6, %f6, %f9;
	st.global.f32 	[%rd8], %f10;
	bra.uni 	$L__BB3_5;
$L__BB3_4:
	mul.wide.s32 	%rd3, %r7, 4;
	add.s64 	%rd4, %rd1, %rd3;
	ld.global.f32 	%f2, [%rd4];
	mul.wide.s32 	%rd5, %r6, 4;
	add.s64 	%rd6, %rd1, %rd5;
	ld.global.f32 	%f3, [%rd6];
	add.f32 	%f4, %f2, %f3;
	st.global.f32 	[%rd6], %f4;
$L__BB3_5:
	shl.b32 	%r11, %r11, 1;
	shr.u32 	%r12, %r5, 1;
	setp.gt.u32 	%p3, %r5, 1;
	@%p3 bra 	$L__BB3_1;
	ret;

}


// ===== COMPILED SASS (sm_100) =====

	.target	sm_100

	.elftype	@"ET_EXEC"


//--------------------- .note.nv.tkinfo           --------------------------
	.section	.note.nv.tkinfo,"",@"SHT_NOTE"
	.sectionflags	@"SHF_NOTE_NV_TKINFO"
	.tkinfo
        /*0018*/ 	.word	0x00000002
        /*0030*/ 	.string	""
        /*0030*/ 	.string	"ptxas"
        /*0030*/ 	.string	"Cuda compilation tools, release 13.0, V13.0.88"
        /*0030*/ 	.string	"Build cuda_13.0.r13.0/compiler.36424714_0"
        /*0030*/ 	.string	"-arch sm_100 -m 64 "



//--------------------- .note.nv.cuinfo           --------------------------
	.section	.note.nv.cuinfo,"",@"SHT_NOTE"
	.sectionflags	@"SHF_NOTE_NV_CUINFO"
        /*0018*/ 	.short	0x0002
        /*001a*/ 	.short	0x0064
        /*001c*/ 	.short	0x0082
	.zero		2


//--------------------- .nv.info                  --------------------------
	.section	.nv.info,"",@"SHT_CUDA_INFO"
	.align	4


	//----- nvinfo : EIATTR_REGCOUNT
	.align		4
        /*0000*/ 	.byte	0x04, 0x2f
        /*0002*/ 	.short	(.L_1 - .L_0)
	.align		4
.L_0:
        /*0004*/ 	.word	index@(_Z3sumPf)
        /*0008*/ 	.word	0x0000000c


	//----- nvinfo : EIATTR_FRAME_SIZE
	.align		4
.L_1:
        /*000c*/ 	.byte	0x04, 0x11
        /*000e*/ 	.short	(.L_3 - .L_2)
	.align		4
.L_2:
        /*0010*/ 	.word	index@(_Z3sumPf)
        /*0014*/ 	.word	0x00000000


	//----- nvinfo : EIATTR_REGCOUNT
	.align		4
.L_3:
        /*0018*/ 	.byte	0x04, 0x2f
        /*001a*/ 	.short	(.L_5 - .L_4)
	.align		4
.L_4:
        /*001c*/ 	.word	index@(_Z3maxPf)
        /*0020*/ 	.word	0x0000000d


	//----- nvinfo : EIATTR_FRAME_SIZE
	.align		4
.L_5:
        /*0024*/ 	.byte	0x04, 0x11
        /*0026*/ 	.short	(.L_7 - .L_6)
	.align		4
.L_6:
        /*0028*/ 	.word	index@(_Z3maxPf)
        /*002c*/ 	.word	0x00000000


	//----- nvinfo : EIATTR_REGCOUNT
	.align		4
.L_7:
        /*0030*/ 	.byte	0x04, 0x2f
        /*0032*/ 	.short	(.L_9 - .L_8)
	.align		4
.L_8:
        /*0034*/ 	.word	index@(_Z3minPf)
        /*0038*/ 	.word	0x0000000d


	//----- nvinfo : EIATTR_FRAME_SIZE
	.align		4
.L_9:
        /*003c*/ 	.byte	0x04, 0x11
        /*003e*/ 	.short	(.L_11 - .L_10)
	.align		4
.L_10:
        /*0040*/ 	.word	index@(_Z3minPf)
        /*0044*/ 	.word	0x00000000


	//----- nvinfo : EIATTR_REGCOUNT
	.align		4
.L_11:
        /*0048*/ 	.byte	0x04, 0x2f
        /*004a*/ 	.short	(.L_13 - .L_12)
	.align		4
.L_12:
        /*004c*/ 	.word	index@(_Z4std_Pff)
        /*0050*/ 	.word	0x00000016


	//----- nvinfo : EIATTR_FRAME_SIZE
	.align		4
.L_13:
        /*0054*/ 	.byte	0x04, 0x11
        /*0056*/ 	.short	(.L_15 - .L_14)
	.align		4
.L_14:
        /*0058*/ 	.word	index@(_Z4std_Pff)
        /*005c*/ 	.word	0x00000000


	//----- nvinfo : EIATTR_MIN_STACK_SIZE
	.align		4
.L_15:
        /*0060*/ 	.byte	0x04, 0x12
        /*0062*/ 	.short	(.L_17 - .L_16)
	.align		4
.L_16:
        /*0064*/ 	.word	index@(_Z4std_Pff)
        /*0068*/ 	.word	0x00000000


	//----- nvinfo : EIATTR_MIN_STACK_SIZE
	.align		4
.L_17:
        /*006c*/ 	.byte	0x04, 0x12
        /*006e*/ 	.short	(.L_19 - .L_18)
	.align		4
.L_18:
        /*0070*/ 	.word	index@(_Z3minPf)
        /*0074*/ 	.word	0x00000000


	//----- nvinfo : EIATTR_MIN_STACK_SIZE
	.align		4
.L_19:
        /*0078*/ 	.byte	0x04, 0x12
        /*007a*/ 	.short	(.L_21 - .L_20)
	.align		4
.L_20:
        /*007c*/ 	.word	index@(_Z3maxPf)
        /*0080*/ 	.word	0x00000000


	//----- nvinfo : EIATTR_MIN_STACK_SIZE
	.align		4
.L_21:
        /*0084*/ 	.byte	0x04, 0x12
        /*0086*/ 	.short	(.L_23 - .L_22)
	.align		4
.L_22:
        /*0088*/ 	.word	index@(_Z3sumPf)
        /*008c*/ 	.word	0x00000000
.L_23:


//--------------------- .nv.compat                --------------------------
	.section	.nv.compat,"",@"SHT_CUDA_COMPAT_INFO"
	.align	4
        /*0000*/ 	.byte	0x02, 0x09, 0x00, 0x00, 0x02, 0x02, 0x01, 0x00, 0x02, 0x05, 0x05, 0x00, 0x03, 0x07, 0x01, 0x01
        /*0010*/ 	.byte	0x02, 0x03, 0x00, 0x00, 0x02, 0x06, 0x01, 0x00, 0x04, 0x0b, 0x08, 0x00, 0x09, 0x00, 0x00, 0x00
        /*0020*/ 	.byte	0x00, 0x00, 0x00, 0x00


//--------------------- .nv.info._Z4std_Pff       --------------------------
	.section	.nv.info._Z4std_Pff,"",@"SHT_CUDA_INFO"
	.sectionflags	@""
	.align	4


	//----- nvinfo : EIATTR_CUDA_API_VERSION
	.align		4
        /*0000*/ 	.byte	0x04, 0x37
        /*0002*/ 	.short	(.L_25 - .L_24)
.L_24:
        /*0004*/ 	.word	0x00000082


	//----- nvinfo : EIATTR_KPARAM_INFO
	.align		4
.L_25:
        /*0008*/ 	.byte	0x04, 0x17
        /*000a*/ 	.short	(.L_27 - .L_26)
.L_26:
        /*000c*/ 	.word	0x00000000
        /*0010*/ 	.short	0x0001
        /*0012*/ 	.short	0x0008
        /*0014*/ 	.byte	0x00, 0xf0, 0x11, 0x00


	//----- nvinfo : EIATTR_KPARAM_INFO
	.align		4
.L_27:
        /*0018*/ 	.byte	0x04, 0x17
        /*001a*/ 	.short	(.L_29 - .L_28)
.L_28:
        /*001c*/ 	.word	0x00000000
        /*0020*/ 	.short	0x0000
        /*0022*/ 	.short	0x0000
        /*0024*/ 	.byte	0x00, 0xf5, 0x21, 0x00


	//----- nvinfo : EIATTR_SPARSE_MMA_MASK
	.align		4
.L_29:
        /*0028*/ 	.byte	0x03, 0x50
        /*002a*/ 	.short	0x0000


	//----- nvinfo : EIATTR_MAXREG_COUNT
	.align		4
        /*002c*/ 	.byte	0x03, 0x1b
        /*002e*/ 	.short	0x00ff


	//----- nvinfo : EIATTR_MERCURY_ISA_VERSION
	.align		4
        /*0030*/ 	.byte	0x03, 0x5f
        /*0032*/ 	.short	0x0101


	//----- nvinfo : EIATTR_VRC_CTA_INIT_COUNT
	.align		4
        /*0034*/ 	.byte	0x02, 0x4a
	.zero		1
	.zero		1


	//----- nvinfo : EIATTR_EXIT_INSTR_OFFSETS
	.align		4
        /*0038*/ 	.byte	0x04, 0x1c
        /*003a*/ 	.short	(.L_31 - .L_30)


	//   ....[0]....
.L_30:
        /*003c*/ 	.word	0x00000240


	//----- nvinfo : EIATTR_CRS_STACK_SIZE
	.align		4
.L_31:
        /*0040*/ 	.byte	0x04, 0x1e
        /*0042*/ 	.short	(.L_33 - .L_32)
.L_32:
        /*0044*/ 	.word	0x00000000


	//----- nvinfo : EIATTR_CBANK_PARAM_SIZE
	.align		4
.L_33:
        /*0048*/ 	.byte	0x03, 0x19
        /*004a*/ 	.short	0x000c


	//----- nvinfo : EIATTR_PARAM_CBANK
	.align		4
        /*004c*/ 	.byte	0x04, 0x0a
        /*004e*/ 	.short	(.L_35 - .L_34)
	.align		4
.L_34:
        /*0050*/ 	.word	index@(.nv.constant0._Z4std_Pff)
        /*0054*/ 	.short	0x0380
        /*0056*/ 	.short	0x000c


	//----- nvinfo : EIATTR_SW_WAR
	.align		4
.L_35:
        /*0058*/ 	.byte	0x04, 0x36
        /*005a*/ 	.short	(.L_37 - .L_36)
.L_36:
        /*005c*/ 	.word	0x00000008
.L_37:


//--------------------- .nv.info._Z3minPf         --------------------------
	.section	.nv.info._Z3minPf,"",@"SHT_CUDA_INFO"
	.sectionflags	@""
	.align	4


	//----- nvinfo : EIATTR_CUDA_API_VERSION
	.align		4
        /*0000*/ 	.byte	0x04, 0x37
        /*0002*/ 	.short	(.L_39 - .L_38)
.L_38:
        /*0004*/ 	.word	0x00000082


	//----- nvinfo : EIATTR_KPARAM_INFO
	.align		4
.L_39:
        /*0008*/ 	.byte	0x04, 0x17
        /*000a*/ 	.short	(.L_41 - .L_40)
.L_40:
        /*000c*/ 	.word	0x00000000
        /*0010*/ 	.short	0x0000
        /*0012*/ 	.short	0x0000
        /*0014*/ 	.byte	0x00, 0xf5, 0x21, 0x00


	//----- nvinfo : EIATTR_SPARSE_MMA_MASK
	.align		4
.L_41:
        /*0018*/ 	.byte	0x03, 0x50
        /*001a*/ 	.short	0x0000


	//----- nvinfo : EIATTR_MAXREG_COUNT
	.align		4
        /*001c*/ 	.byte	0x03, 0x1b
        /*001e*/ 	.short	0x00ff


	//----- nvinfo : EIATTR_MERCURY_ISA_VERSION
	.align		4
        /*0020*/ 	.byte	0x03, 0x5f
        /*0022*/ 	.short	0x0101


	//----- nvinfo : EIATTR_VRC_CTA_INIT_COUNT
	.align		4
        /*0024*/ 	.byte	0x02, 0x4a
	.zero		1
	.zero		1


	//----- nvinfo : EIATTR_EXIT_INSTR_OFFSETS
	.align		4
        /*0028*/ 	.byte	0x04, 0x1c
        /*002a*/ 	.short	(.L_43 - .L_42)


	//   ....[0]....
.L_42:
        /*002c*/ 	.word	0x00000170


	//----- nvinfo : EIATTR_CRS_STACK_SIZE
	.align		4
.L_43:
        /*0030*/ 	.byte	0x04, 0x1e
        /*0032*/ 	.short	(.L_45 - .L_44)
.L_44:
        /*0034*/ 	.word	0x00000000


	//----- nvinfo : EIATTR_CBANK_PARAM_SIZE
	.align		4
.L_45:
        /*0038*/ 	.byte	0x03, 0x19
        /*003a*/ 	.short	0x0008


	//----- nvinfo : EIATTR_PARAM_CBANK
	.align		4
        /*003c*/ 	.byte	0x04, 0x0a
        /*003e*/ 	.short	(.L_47 - .L_46)
	.align		4
.L_46:
        /*0040*/ 	.word	index@(.nv.constant0._Z3minPf)
        /*0044*/ 	.short	0x0380
        /*0046*/ 	.short	0x0008


	//----- nvinfo : EIATTR_SW_WAR
	.align		4
.L_47:
        /*0048*/ 	.byte	0x04, 0x36
        /*004a*/ 	.short	(.L_49 - .L_48)
.L_48:
        /*004c*/ 	.word	0x00000008
.L_49:


//--------------------- .nv.info._Z3maxPf         --------------------------
	.section	.nv.info._Z3maxPf,"",@"SHT_CUDA_INFO"
	.sectionflags	@""
	.align	4


	//----- nvinfo : EIATTR_CUDA_API_VERSION
	.align		4
        /*0000*/ 	.byte	0x04, 0x37
        /*0002*/ 	.short	(.L_51 - .L_50)
.L_50:
        /*0004*/ 	.word	0x00000082


	//----- nvinfo : EIATTR_KPARAM_INFO
	.align		4
.L_51:
        /*0008*/ 	.byte	0x04, 0x17
        /*000a*/ 	.short	(.L_53 - .L_52)
.L_52:
        /*000c*/ 	.word	0x00000000
        /*0010*/ 	.short	0x0000
        /*0012*/ 	.short	0x0000
        /*0014*/ 	.byte	0x00, 0xf5, 0x21, 0x00


	//----- nvinfo : EIATTR_SPARSE_MMA_MASK
	.align		4
.L_53:
        /*0018*/ 	.byte	0x03, 0x50
        /*001a*/ 	.short	0x0000


	//----- nvinfo : EIATTR_MAXREG_COUNT
	.align		4
        /*001c*/ 	.byte	0x03, 0x1b
        /*001e*/ 	.short	0x00ff


	//----- nvinfo : EIATTR_MERCURY_ISA_VERSION
	.align		4
        /*0020*/ 	.byte	0x03, 0x5f
        /*0022*/ 	.short	0x0101


	//----- nvinfo : EIATTR_VRC_CTA_INIT_COUNT
	.align		4
        /*0024*/ 	.byte	0x02, 0x4a
	.zero		1
	.zero		1


	//----- nvinfo : EIATTR_EXIT_INSTR_OFFSETS
	.align		4
        /*0028*/ 	.byte	0x04, 0x1c
        /*002a*/ 	.short	(.L_55 - .L_54)


	//   ....[0]....
.L_54:
        /*002c*/ 	.word	0x00000170


	//----- nvinfo : EIATTR_CRS_STACK_SIZE
	.align		4
.L_55:
        /*0030*/ 	.byte	0x04, 0x1e
        /*0032*/ 	.short	(.L_57 - .L_56)
.L_56:
        /*0034*/ 	.word	0x00000000


	//----- nvinfo : EIATTR_CBANK_PARAM_SIZE
	.align		4
.L_57:
        /*0038*/ 	.byte	0x03, 0x19
        /*003a*/ 	.short	0x0008


	//----- nvinfo : EIATTR_PARAM_CBANK
	.align		4
        /*003c*/ 	.byte	0x04, 0x0a
        /*003e*/ 	.short	(.L_59 - .L_58)
	.align		4
.L_58:
        /*0040*/ 	.word	index@(.nv.constant0._Z3maxPf)
        /*0044*/ 	.short	0x0380
        /*0046*/ 	.short	0x0008


	//----- nvinfo : EIATTR_SW_WAR
	.align		4
.L_59:
        /*0048*/ 	.byte	0x04, 0x36
        /*004a*/ 	.short	(.L_61 - .L_60)
.L_60:
        /*004c*/ 	.word	0x00000008
.L_61:


//--------------------- .nv.info._Z3sumPf         --------------------------
	.section	.nv.info._Z3sumPf,"",@"SHT_CUDA_INFO"
	.sectionflags	@""
	.align	4


	//----- nvinfo : EIATTR_CUDA_API_VERSION
	.align		4
        /*0000*/ 	.byte	0x04, 0x37
        /*0002*/ 	.short	(.L_63 - .L_62)
.L_62:
        /*0004*/ 	.word	0x00000082


	//----- nvinfo : EIATTR_KPARAM_INFO
	.align		4
.L_63:
        /*0008*/ 	.byte	0x04, 0x17
        /*000a*/ 	.short	(.L_65 - .L_64)
.L_64:
        /*000c*/ 	.word	0x00000000
        /*0010*/ 	.short	0x0000
        /*0012*/ 	.short	0x0000
        /*0014*/ 	.byte	0x00, 0xf5, 0x21, 0x00


	//----- nvinfo : EIATTR_SPARSE_MMA_MASK
	.align		4
.L_65:
        /*0018*/ 	.byte	0x03, 0x50
        /*001a*/ 	.short	0x0000


	//----- nvinfo : EIATTR_MAXREG_COUNT
	.align		4
        /*001c*/ 	.byte	0x03, 0x1b
        /*001e*/ 	.short	0x00ff


	//----- nvinfo : EIATTR_MERCURY_ISA_VERSION
	.align		4
        /*0020*/ 	.byte	0x03, 0x5f
        /*0022*/ 	.short	0x0101


	//----- nvinfo : EIATTR_VRC_CTA_INIT_COUNT
	.align		4
        /*0024*/ 	.byte	0x02, 0x4a
	.zero		1
	.zero		1


	//----- nvinfo : EIATTR_EXIT_INSTR_OFFSETS
	.align		4
        /*0028*/ 	.byte	0x04, 0x1c
        /*002a*/ 	.short	(.L_67 - .L_66)


	//   ....[0]....
.L_66:
        /*002c*/ 	.word	0x00000180


	//----- nvinfo : EIATTR_CRS_STACK_SIZE
	.align		4
.L_67:
        /*0030*/ 	.byte	0x04, 0x1e
        /*0032*/ 	.short	(.L_69 - .L_68)
.L_68:
        /*0034*/ 	.word	0x00000000


	//----- nvinfo : EIATTR_CBANK_PARAM_SIZE
	.align		4
.L_69:
        /*0038*/ 	.byte	0x03, 0x19
        /*003a*/ 	.short	0x0008


	//----- nvinfo : EIATTR_PARAM_CBANK
	.align		4
        /*003c*/ 	.byte	0x04, 0x0a
        /*003e*/ 	.short	(.L_71 - .L_70)
	.align		4
.L_70:
        /*0040*/ 	.word	index@(.nv.constant0._Z3sumPf)
        /*0044*/ 	.short	0x0380
        /*0046*/ 	.short	0x0008


	//----- nvinfo : EIATTR_SW_WAR
	.align		4
.L_71:
        /*0048*/ 	.byte	0x04, 0x36
        /*004a*/ 	.short	(.L_73 - .L_72)
.L_72:
        /*004c*/ 	.word	0x00000008
.L_73:


//--------------------- .nv.callgraph             --------------------------
	.section	.nv.callgraph,"",@"SHT_CUDA_CALLGRAPH"
	.align	4
	.sectionentsize	8
	.align		4
        /*0000*/ 	.word	0x00000000
	.align		4
        /*0004*/ 	.word	0xffffffff
	.align		4
        /*0008*/ 	.word	0x00000000
	.align		4
        /*000c*/ 	.word	0xfffffffe
	.align		4
        /*0010*/ 	.word	0x00000000
	.align		4
        /*0014*/ 	.word	0xfffffffd
	.align		4
        /*0018*/ 	.word	0x00000000
	.align		4
        /*001c*/ 	.word	0xfffffffc


//--------------------- .text._Z4std_Pff          --------------------------
	.section	.text._Z4std_Pff,"ax",@progbits
	.align	128
        .global         _Z4std_Pff
        .type           _Z4std_Pff,@function
        .size           _Z4std_Pff,(.L_x_16 - _Z4std_Pff)
        .other          _Z4std_Pff,@"STO_CUDA_ENTRY STV_DEFAULT"
_Z4std_Pff:
.text._Z4std_Pff:
[----:B------:R-:W-:Y:S01]  /*0000*/  LDC R1, c[0x0][0x37c] ;  /* 0x0000df00ff017b82 */ /* 0x000fe20000000800 */
[----:B------:R-:W0:Y:S07]  /*0010*/  S2R R12, SR_TID.X ;  /* 0x00000000000c7919 */ /* 0x000e2e0000002100 */
[----:B------:R-:W1:Y:S01]  /*0020*/  LDC.64 R2, c[0x0][0x380] ;  /* 0x0000e000ff027b82 */ /* 0x000e620000000a00 */
[----:B------:R-:W-:Y:S01]  /*0030*/  HFMA2 R13, -RZ, RZ, 0, 5.9604644775390625e-08 ;  /* 0x00000001ff0d7431 */ /* 0x000fe200000001ff */
[----:B------:R-:W2:Y:S01]  /*0040*/  LDCU.64 UR6, c[0x0][0x358] ;  /* 0x00006b00ff0677ac */ /* 0x000ea20008000a00 */
[----:B------:R-:W3:Y:S02]  /*0050*/  LDCU UR4, c[0x0][0x360] ;  /* 0x00006c00ff0477ac */ /* 0x000ee40008000800 */
[----:B0-23--:R-:W-:-:S07]  /*0060*/  SHF.L.U32 R0, R12, 0x1, RZ ;  /* 0x000000010c007819 */ /* 0x00dfce00000006ff */
.L_x_2:
[----:B------:R-:W-:Y:S01]  /*0070*/  ISETP.GE.U32.AND P0, PT, R12, UR4, PT ;  /* 0x000000040c007c0c */ /* 0x000fe2000bf06070 */
[----:B------:R-:W-:-:S12]  /*0080*/  BSSY.RECONVERGENT B0, `(.L_x_0) ;  /* 0x0000016000007945 */ /* 0x000fd80003800200 */
[----:B0-----:R-:W-:Y:S05]  /*0090*/  @P0 BRA `(.L_x_1) ;  /* 0x0000000000500947 */ /* 0x001fea0003800000 */
[----:B------:R-:W-:Y:S01]  /*00a0*/  ISETP.NE.AND P0, PT, R13, 0x1, PT ;  /* 0x000000010d00780c */ /* 0x000fe20003f05270 */
[----:B------:R-:W-:-:S05]  /*00b0*/  IMAD R11, R0, R13, RZ ;  /* 0x0000000d000b7224 */ /* 0x000fca00078e02ff */
[----:B------:R-:W-:-:S07]  /*00c0*/  IADD3 R19, PT, PT, R11, R13, RZ ;  /* 0x0000000d0b137210 */ /* 0x000fce0007ffe0ff */
[--C-:B-1----:R-:W-:Y:S01]  /*00d0*/  @!P0 IMAD.WIDE.U32 R4, R19, 0x4, R2.reuse ;  /* 0x0000000413048825 */ /* 0x102fe200078e0002 */
[----:B------:R-:W0:Y:S03]  /*00e0*/  @!P0 LDC R10, c[0x0][0x388] ;  /* 0x0000e200ff0a8b82 */ /* 0x000e260000000800 */
[----:B------:R-:W-:Y:S01]  /*00f0*/  @!P0 IMAD.WIDE.U32 R6, R11, 0x4, R2 ;  /* 0x000000040b068825 */ /* 0x000fe200078e0002 */
[----:B------:R-:W0:Y:S04]  /*0100*/  @!P0 LDG.E R9, desc[UR6][R4.64] ;  /* 0x0000000604098981 */ /* 0x000e28000c1e1900 */
[----:B------:R-:W2:Y:S01]  /*0110*/  @!P0 LDG.E R8, desc[UR6][R6.64] ;  /* 0x0000000606088981 */ /* 0x000ea2000c1e1900 */
[--C-:B0-----:R-:W-:Y:S01]  /*0120*/  @!P0 FADD R9, R9, -R10.reuse ;  /* 0x8000000a09098221 */ /* 0x101fe20000000000 */
[----:B--2---:R-:W-:-:S03]  /*0130*/  @!P0 FADD R8, R8, -R10 ;  /* 0x8000000a08088221 */ /* 0x004fc60000000000 */
[----:B------:R-:W-:Y:S01]  /*0140*/  @!P0 FMUL R15, R9, R9 ;  /* 0x00000009090f8220 */ /* 0x000fe20000400000 */
[----:B------:R-:W-:-:S04]  /*0150*/  @P0 IMAD.WIDE R10, R11, 0x4, R2 ;  /* 0x000000040b0a0825 */ /* 0x000fc800078e0202 */
[----:B------:R-:W-:Y:S01]  /*0160*/  @!P0 FFMA R17, R8, R8, R15 ;  /* 0x0000000808118223 */ /* 0x000fe2000000000f */
[----:B------:R-:W-:Y:S01]  /*0170*/  @P0 IMAD.WIDE R8, R19, 0x4, R2 ;  /* 0x0000000413080825 */ /* 0x000fe200078e0202 */
[----:B------:R0:W-:Y:S04]  /*0180*/  @!P0 STG.E desc[UR6][R4.64], R15 ;  /* 0x0000000f04008986 */ /* 0x0001e8000c101906 */
[----:B------:R0:W-:Y:S04]  /*0190*/  @!P0 STG.E desc[UR6][R6.64], R17 ;  /* 0x0000001106008986 */ /* 0x0001e8000c101906 */
[----:B------:R-:W2:Y:S04]  /*01a0*/  @P0 LDG.E R8, desc[UR6][R8.64] ;  /* 0x0000000608080981 */ /* 0x000ea8000c1e1900 */
[----:B------:R-:W2:Y:S02]  /*01b0*/  @P0 LDG.E R19, desc[UR6][R10.64] ;  /* 0x000000060a130981 */ /* 0x000ea4000c1e1900 */
[----:B--2---:R-:W-:-:S05]  /*01c0*/  @P0 FADD R19, R8, R19 ;  /* 0x0000001308130221 */ /* 0x004fca0000000000 */
[----:B------:R0:W-:Y:S02]  /*01d0*/  @P0 STG.E desc[UR6][R10.64], R19 ;  /* 0x000000130a000986 */ /* 0x0001e4000c101906 */
.L_x_1:
[----:B------:R-:W-:Y:S05]  /*01e0*/  BSYNC.RECONVERGENT B0 ;  /* 0x0000000000007941 */ /* 0x000fea0003800200 */
.L_x_0:
[----:B------:R-:W-:Y:S01]  /*01f0*/  UISETP.GT.U32.AND UP0, UPT, UR4, 0x1, UPT ;  /* 0x000000010400788c */ /* 0x000fe2000bf04070 */
[----:B------:R-:W-:Y:S01]  /*0200*/  SHF.L.U32 R13, R13, 0x1, RZ ;  /* 0x000000010d0d7819 */ /* 0x000fe200000006ff */
[----:B------:R-:W-:-:S07]  /*0210*/  USHF.R.U32.HI UR5, URZ, 0x1, UR4 ;  /* 0x00000001ff057899 */ /* 0x000fce0008011604 */
[----:B------:R-:W-:Y:S01]  /*0220*/  UMOV UR4, UR5 ;  /* 0x0000000500047c82 */ /* 0x000fe20008000000 */
[----:B------:R-:W-:Y:S05]  /*0230*/  BRA.U UP0, `(.L_x_2) ;  /* 0xfffffffd008c7547 */ /* 0x000fea000b83ffff */
[----:B------:R-:W-:Y:S05]  /*0240*/  EXIT ;  /* 0x000000000000794d */ /* 0x000fea0003800000 */
.L_x_3:
[----:B------:R-:W-:-:S00]  /*0250*/  BRA `(.L_x_3) ;  /* 0xfffffffc00fc7947 */ /* 0x000fc0000383ffff */
[----:B------:R-:W-:-:S00]  /*0260*/  NOP ;  /* 0x0000000000007918 */ /* 0x000fc00000000000 */
        /* <DEDUP_REMOVED lines=9> */
.L_x_16:


//--------------------- .text._Z3minPf            --------------------------
	.section	.text._Z3minPf,"ax",@progbits
	.align	128
        .global         _Z3minPf
        .type           _Z3minPf,@function
        .size           _Z3minPf,(.L_x_17 - _Z3minPf)
        .other          _Z3minPf,@"STO_CUDA_ENTRY STV_DEFAULT"
_Z3minPf:
.text._Z3minPf:
[----:B------:R-:W-:Y:S01]  /*0000*/  LDC R1, c[0x0][0x37c] ;  /* 0x0000df00ff017b82 */ /* 0x000fe20000000800 */
[----:B------:R-:W0:Y:S07]  /*0010*/  S2R R10, SR_TID.X ;  /* 0x00000000000a7919 */ /* 0x000e2e0000002100 */
[----:B------:R-:W1:Y:S01]  /*0020*/  LDC.64 R4, c[0x0][0x380] ;  /* 0x0000e000ff047b82 */ /* 0x000e620000000a00 */
[----:B------:R-:W-:Y:S01]  /*0030*/  HFMA2 R9, -RZ, RZ, 0, 5.9604644775390625e-08 ;  /* 0x00000001ff097431 */ /* 0x000fe200000001ff */
[----:B------:R-:W2:Y:S01]  /*0040*/  LDCU.64 UR6, c[0x0][0x358] ;  /* 0x00006b00ff0677ac */ /* 0x000ea20008000a00 */
[----:B------:R-:W3:Y:S02]  /*0050*/  LDCU UR4, c[0x0][0x360] ;  /* 0x00006c00ff0477ac */ /* 0x000ee40008000800 */
[----:B0-23--:R-:W-:-:S07]  /*0060*/  SHF.L.U32 R0, R10, 0x1, RZ ;  /* 0x000000010a007819 */ /* 0x00dfce00000006ff */
.L_x_6:
[----:B------:R-:W-:Y:S01]  /*0070*/  ISETP.GE.U32.AND P0, PT, R10, UR4, PT ;  /* 0x000000040a007c0c */ /* 0x000fe2000bf06070 */
[----:B------:R-:W-:-:S12]  /*0080*/  BSSY.RECONVERGENT B0, `(.L_x_4) ;  /* 0x0000009000007945 */ /* 0x000fd80003800200 */
[----:B0-----:R-:W-:Y:S05]  /*0090*/  @P0 BRA `(.L_x_5) ;  /* 0x00000000001c0947 */ /* 0x001fea0003800000 */
[----:B------:R-:W-:-:S04]  /*00a0*/  IMAD R7, R0, R9, RZ ;  /* 0x0000000900077224 */ /* 0x000fc800078e02ff */
[----:B-1----:R-:W-:-:S05]  /*00b0*/  IMAD.WIDE R6, R7, 0x4, R4 ;  /* 0x0000000407067825 */ /* 0x002fca00078e0204 */
[----:B------:R-:W2:Y:S01]  /*00c0*/  LDG.E R8, desc[UR6][R6.64] ;  /* 0x0000000606087981 */ /* 0x000ea2000c1e1900 */
[----:B------:R-:W-:-:S06]  /*00d0*/  IMAD.WIDE R2, R9, 0x4, R6 ;  /* 0x0000000409027825 */ /* 0x000fcc00078e0206 */
[----:B------:R-:W2:Y:S02]  /*00e0*/  LDG.E R3, desc[UR6][R2.64] ;  /* 0x0000000602037981 */ /* 0x000ea4000c1e1900 */
[----:B--2---:R-:W-:-:S13]  /*00f0*/  FSETP.GT.AND P0, PT, R8, R3, PT ;  /* 0x000000030800720b */ /* 0x004fda0003f04000 */
[----:B------:R0:W-:Y:S02]  /*0100*/  @P0 STG.E desc[UR6][R6.64], R3 ;  /* 0x0000000306000986 */ /* 0x0001e4000c101906 */
.L_x_5:
[----:B------:R-:W-:Y:S05]  /*0110*/  BSYNC.RECONVERGENT B0 ;  /* 0x0000000000007941 */ /* 0x000fea0003800200 */
.L_x_4:
[----:B------:R-:W-:Y:S01]  /*0120*/  UISETP.GT.U32.AND UP0, UPT, UR4, 0x1, UPT ;  /* 0x000000010400788c */ /* 0x000fe2000bf04070 */
[----:B------:R-:W-:Y:S01]  /*0130*/  SHF.L.U32 R9, R9, 0x1, RZ ;  /* 0x0000000109097819 */ /* 0x000fe200000006ff */
[----:B------:R-:W-:-:S07]  /*0140*/  USHF.R.U32.HI UR5, URZ, 0x1, UR4 ;  /* 0x00000001ff057899 */ /* 0x000fce0008011604 */
[----:B------:R-:W-:Y:S01]  /*0150*/  UMOV UR4, UR5 ;  /* 0x0000000500047c82 */ /* 0x000fe20008000000 */
[----:B------:R-:W-:Y:S05]  /*0160*/  BRA.U UP0, `(.L_x_6) ;  /* 0xfffffffd00c07547 */ /* 0x000fea000b83ffff */
[----:B------:R-:W-:Y:S05]  /*0170*/  EXIT ;  /* 0x000000000000794d */ /* 0x000fea0003800000 */
.L_x_7:
        /* <DEDUP_REMOVED lines=16> */
.L_x_17:


//--------------------- .text._Z3maxPf            --------------------------
	.section	.text._Z3maxPf,"ax",@progbits
	.align	128
        .global         _Z3maxPf
        .type           _Z3maxPf,@function
        .size           _Z3maxPf,(.L_x_18 - _Z3maxPf)
        .other          _Z3maxPf,@"STO_CUDA_ENTRY STV_DEFAULT"
_Z3maxPf:
.text._Z3maxPf:
[----:B------:R-:W-:Y:S01]  /*0000*/  LDC R1, c[0x0][0x37c] ;  /* 0x0000df00ff017b82 */ /* 0x000fe20000000800 */
[----:B------:R-:W0:Y:S07]  /*0010*/  S2R R10, SR_TID.X ;  /* 0x00000000000a7919 */ /* 0x000e2e0000002100 */
[----:B------:R-:W1:Y:S01]  /*0020*/  LDC.64 R4, c[0x0][0x380] ;  /* 0x0000e000ff047b82 */ /* 0x000e620000000a00 */
[----:B------:R-:W-:Y:S01]  /*0030*/  HFMA2 R9, -RZ, RZ, 0, 5.9604644775390625e-08 ;  /* 0x00000001ff097431 */ /* 0x000fe200000001ff */
[----:B------:R-:W2:Y:S01]  /*0040*/  LDCU.64 UR6, c[0x0][0x358] ;  /* 0x00006b00ff0677ac */ /* 0x000ea20008000a00 */
[----:B------:R-:W3:Y:S02]  /*0050*/  LDCU UR4, c[0x0][0x360] ;  /* 0x00006c00ff0477ac */ /* 0x000ee40008000800 */
[----:B0-23--:R-:W-:-:S07]  /*0060*/  SHF.L.U32 R0, R10, 0x1, RZ ;  /* 0x000000010a007819 */ /* 0x00dfce00000006ff */
.L_x_10:
        /* <DEDUP_REMOVED lines=8> */
[----:B--2---:R-:W-:-:S13]  /*00f0*/  FSETP.GEU.AND P0, PT, R8, R3, PT ;  /* 0x000000030800720b */ /* 0x004fda0003f0e000 */
[----:B------:R0:W-:Y:S02]  /*0100*/  @!P0 STG.E desc[UR6][R6.64], R3 ;  /* 0x0000000306008986 */ /* 0x0001e4000c101906 */
.L_x_9:
[----:B------:R-:W-:Y:S05]  /*0110*/  BSYNC.RECONVERGENT B0 ;  /* 0x0000000000007941 */ /* 0x000fea0003800200 */
.L_x_8:
[----:B------:R-:W-:Y:S01]  /*0120*/  UISETP.GT.U32.AND UP0, UPT, UR4, 0x1, UPT ;  /* 0x000000010400788c */ /* 0x000fe2000bf04070 */
[----:B------:R-:W-:Y:S01]  /*0130*/  SHF.L.U32 R9, R9, 0x1, RZ ;  /* 0x0000000109097819 */ /* 0x000fe200000006ff */
[----:B------:R-:W-:-:S07]  /*0140*/  USHF.R.U32.HI UR5, URZ, 0x1, UR4 ;  /* 0x00000001ff057899 */ /* 0x000fce0008011604 */
[----:B------:R-:W-:Y:S01]  /*0150*/  UMOV UR4, UR5 ;  /* 0x0000000500047c82 */ /* 0x000fe20008000000 */
[----:B------:R-:W-:Y:S05]  /*0160*/  BRA.U UP0, `(.L_x_10) ;  /* 0xfffffffd00c07547 */ /* 0x000fea000b83ffff */
[----:B------:R-:W-:Y:S05]  /*0170*/  EXIT ;  /* 0x000000000000794d */ /* 0x000fea0003800000 */
.L_x_11:
        /* <DEDUP_REMOVED lines=16> */
.L_x_18:


//--------------------- .text._Z3sumPf            --------------------------
	.section	.text._Z3sumPf,"ax",@progbits
	.align	128
        .global         _Z3sumPf
        .type           _Z3sumPf,@function
        .size           _Z3sumPf,(.L_x_19 - _Z3sumPf)
        .other          _Z3sumPf,@"STO_CUDA_ENTRY STV_DEFAULT"
_Z3sumPf:
.text._Z3sumPf:
[----:B------:R-:W-:Y:S01]  /*0000*/  LDC R1, c[0x0][0x37c] ;  /* 0x0000df00ff017b82 */ /* 0x000fe20000000800 */
[----:B------:R-:W0:Y:S07]  /*0010*/  S2R R8, SR_TID.X ;  /* 0x0000000000087919 */ /* 0x000e2e0000002100 */
[----:B------:R-:W1:Y:S01]  /*0020*/  LDC.64 R6, c[0x0][0x380] ;  /* 0x0000e000ff067b82 */ /* 0x000e620000000a00 */
[----:B------:R-:W2:Y:S01]  /*0030*/  LDCU.64 UR8, c[0x0][0x358] ;  /* 0x00006b00ff0877ac */ /* 0x000ea20008000a00 */
[----:B------:R-:W3:Y:S01]  /*0040*/  LDCU UR4, c[0x0][0x360] ;  /* 0x00006c00ff0477ac */ /* 0x000ee20008000800 */
[----:B------:R-:W-:Y:S01]  /*0050*/  UMOV UR6, 0x1 ;  /* 0x0000000100067882 */ /* 0x000fe20000000000 */
[----:B0-23--:R-:W-:-:S07]  /*0060*/  SHF.L.U32 R0, R8, 0x1, RZ ;  /* 0x0000000108007819 */ /* 0x00dfce00000006ff */
.L_x_14:
[----:B------:R-:W-:Y:S01]  /*0070*/  ISETP.GE.U32.AND P0, PT, R8, UR4, PT ;  /* 0x0000000408007c0c */ /* 0x000fe2000bf06070 */
[----:B------:R-:W-:-:S12]  /*0080*/  BSSY.RECONVERGENT B0, `(.L_x_12) ;  /* 0x000000a000007945 */ /* 0x000fd80003800200 */
[----:B0-----:R-:W-:Y:S05]  /*0090*/  @P0 BRA `(.L_x_13) ;  /* 0x0000000000200947 */ /* 0x001fea0003800000 */
[----:B------:R-:W-:-:S05]  /*00a0*/  IMAD R5, R0, UR6, RZ ;  /* 0x0000000600057c24 */ /* 0x000fca000f8e02ff */
[C---:B------:R-:W-:Y:S01]  /*00b0*/  IADD3 R3, PT, PT, R5.reuse, UR6, RZ ;  /* 0x0000000605037c10 */ /* 0x040fe2000fffe0ff */
[----:B-1----:R-:W-:-:S04]  /*00c0*/  IMAD.WIDE R4, R5, 0x4, R6 ;  /* 0x0000000405047825 */ /* 0x002fc800078e0206 */
[----:B------:R-:W-:Y:S01]  /*00d0*/  IMAD.WIDE R2, R3, 0x4, R6 ;  /* 0x0000000403027825 */ /* 0x000fe200078e0206 */
[----:B------:R-:W2:Y:S05]  /*00e0*/  LDG.E R9, desc[UR8][R4.64] ;  /* 0x0000000804097981 */ /* 0x000eaa000c1e1900 */
[----:B------:R-:W2:Y:S02]  /*00f0*/  LDG.E R2, desc[UR8][R2.64] ;  /* 0x0000000802027981 */ /* 0x000ea4000c1e1900 */
[----:B--2---:R-:W-:-:S05]  /*0100*/  FADD R9, R2, R9 ;  /* 0x0000000902097221 */ /* 0x004fca0000000000 */
[----:B------:R0:W-:Y:S02]  /*0110*/  STG.E desc[UR8][R4.64], R9 ;  /* 0x0000000904007986 */ /* 0x0001e4000c101908 */
.L_x_13:
[----:B------:R-:W-:Y:S05]  /*0120*/  BSYNC.RECONVERGENT B0 ;  /* 0x0000000000007941 */ /* 0x000fea0003800200 */
.L_x_12:
[----:B------:R-:W-:Y:S02]  /*0130*/  UISETP.GT.U32.AND UP0, UPT, UR4, 0x1, UPT ;  /* 0x000000010400788c */ /* 0x000fe4000bf04070 */
[----:B------:R-:W-:Y:S02]  /*0140*/  USHF.R.U32.HI UR5, URZ, 0x1, UR4 ;  /* 0x00000001ff057899 */ /* 0x000fe40008011604 */
[----:B------:R-:W-:-:S05]  /*0150*/  USHF.L.U32 UR6, UR6, 0x1, URZ ;  /* 0x0000000106067899 */ /* 0x000fca00080006ff */
[----:B------:R-:W-:Y:S01]  /*0160*/  UMOV UR4, UR5 ;  /* 0x0000000500047c82 */ /* 0x000fe20008000000 */
[----:B------:R-:W-:Y:S06]  /*0170*/  BRA.U UP0, `(.L_x_14) ;  /* 0xfffffffd00bc7547 */ /* 0x000fec000b83ffff */
[----:B------:R-:W-:Y:S05]  /*0180*/  EXIT ;  /* 0x000000000000794d */ /* 0x000fea0003800000 */
.L_x_15:
        /* <DEDUP_REMOVED lines=15> */
.L_x_19:


//--------------------- .nv.shared.reserved.0     --------------------------
	.section	.nv.shared.reserved.0,"aw",@nobits
	.weak		__nv_reservedSMEM_offset_0_alias
	.size		__nv_reservedSMEM_offset_0_alias, 0, 64
	.other		__nv_reservedSMEM_offset_0_alias,@"STO_CUDA_RESERVED_SHARED STV_DEFAULT"
__nv_reservedSMEM_offset_0_alias:
	.zero		0
	.zero		64


//--------------------- .nv.constant0._Z4std_Pff  --------------------------
	.section	.nv.constant0._Z4std_Pff,"a",@progbits
	.sectionflags	@""
	.align	4
.nv.constant0._Z4std_Pff:
	.zero		908


//--------------------- .nv.constant0._Z3minPf    --------------------------
	.section	.nv.constant0._Z3minPf,"a",@progbits
	.sectionflags	@""
	.align	4
.nv.constant0._Z3minPf:
	.zero		904


//--------------------- .nv.constant0._Z3maxPf    --------------------------
	.section	.nv.constant0._Z3maxPf,"a",@progbits
	.sectionflags	@""
	.align	4
.nv.constant0._Z3maxPf:
	.zero		904


//--------------------- .nv.constant0._Z3sumPf    --------------------------
	.section	.nv.constant0._Z3sumPf,"a",@progbits
	.sectionflags	@""
	.align	4
.nv.constant0._Z3sumPf:
	.zero		904


//--------------------- SYMBOLS --------------------------

	.type		.nv.reservedSmem.offset0,@object
	.size		.nv.reservedSmem.offset0,0x4
